	.headerflags	@"EF_CUDA_TEXMODE_UNIFIED EF_CUDA_64BIT_ADDRESS EF_CUDA_ACCELERATORS EF_CUDA_SM90 EF_CUDA_VIRTUAL_SM(EF_CUDA_SM90)"
	.elftype	@"ET_EXEC"


//--------------------- .nv.info                  --------------------------
	.section	.nv.info,"",@"SHT_CUDA_INFO"
	.align	4


	//----- nvinfo : EIATTR_REGCOUNT
	.align		4
        /*0000*/ 	.byte	0x04, 0x2f
        /*0002*/ 	.short	(.L_2 - .L_1)
	.align		4
.L_1:
        /*0004*/ 	.word	index@(triton_per_fused_native_group_norm_9)
        /*0008*/ 	.word	0x0000001a


	//----- nvinfo : EIATTR_MIN_STACK_SIZE
	.align		4
.L_2:
        /*000c*/ 	.byte	0x04, 0x12
        /*000e*/ 	.short	(.L_4 - .L_3)
	.align		4
.L_3:
        /*0010*/ 	.word	index@(triton_per_fused_native_group_norm_9)
        /*0014*/ 	.word	0x00000000


	//----- nvinfo : EIATTR_FRAME_SIZE
	.align		4
.L_4:
        /*0018*/ 	.byte	0x04, 0x11
        /*001a*/ 	.short	(.L_6 - .L_5)
	.align		4
.L_5:
        /*001c*/ 	.word	index@(triton_per_fused_native_group_norm_9)
        /*0020*/ 	.word	0x00000000


	//----- nvinfo : EIATTR_MIN_STACK_SIZE
	.align		4
.L_6:
        /*0024*/ 	.byte	0x04, 0x12
        /*0026*/ 	.short	(.L_8 - .L_7)
	.align		4
.L_7:
        /*0028*/ 	.word	index@(triton_per_fused_native_group_norm_9)
        /*002c*/ 	.word	0x00000000
.L_8:


//--------------------- .nv.info.triton_per_fused_native_group_norm_9 --------------------------
	.section	.nv.info.triton_per_fused_native_group_norm_9,"",@"SHT_CUDA_INFO"
	.sectionflags	@""
	.align	4


	//----- nvinfo : EIATTR_CUDA_API_VERSION
	.align		4
        /*0000*/ 	.byte	0x04, 0x37
        /*0002*/ 	.short	(.L_10 - .L_9)
.L_9:
        /*0004*/ 	.word	0x0000007c


	//----- nvinfo : EIATTR_KPARAM_INFO
	.align		4
.L_10:
        /*0008*/ 	.byte	0x04, 0x17
        /*000a*/ 	.short	(.L_12 - .L_11)
.L_11:
        /*000c*/ 	.word	0x00000000
        /*0010*/ 	.short	0x0007
        /*0012*/ 	.short	0x0034
        /*0014*/ 	.byte	0x00, 0xf0, 0x11, 0x00


	//----- nvinfo : EIATTR_KPARAM_INFO
	.align		4
.L_12:
        /*0018*/ 	.byte	0x04, 0x17
        /*001a*/ 	.short	(.L_14 - .L_13)
.L_13:
        /*001c*/ 	.word	0x00000000
        /*0020*/ 	.short	0x0006
        /*0022*/ 	.short	0x0030
        /*0024*/ 	.byte	0x00, 0xf0, 0x11, 0x00


	//----- nvinfo : EIATTR_KPARAM_INFO
	.align		4
.L_14:
        /*0028*/ 	.byte	0x04, 0x17
        /*002a*/ 	.short	(.L_16 - .L_15)
.L_15:
        /*002c*/ 	.word	0x00000000
        /*0030*/ 	.short	0x0005
        /*0032*/ 	.short	0x0028
        /*0034*/ 	.byte	0x00, 0xf4, 0x21, 0x00


	//----- nvinfo : EIATTR_KPARAM_INFO
	.align		4
.L_16:
        /*0038*/ 	.byte	0x04, 0x17
        /*003a*/ 	.short	(.L_18 - .L_17)
.L_17:
        /*003c*/ 	.word	0x00000000
        /*0040*/ 	.short	0x0004
        /*0042*/ 	.short	0x0020
        /*0044*/ 	.byte	0x00, 0xf4, 0x21, 0x00


	//----- nvinfo : EIATTR_KPARAM_INFO
	.align		4
.L_18:
        /*0048*/ 	.byte	0x04, 0x17
        /*004a*/ 	.short	(.L_20 - .L_19)
.L_19:
        /*004c*/ 	.word	0x00000000
        /*0050*/ 	.short	0x0003
        /*0052*/ 	.short	0x0018
        /*0054*/ 	.byte	0x00, 0xf4, 0x21, 0x00


	//----- nvinfo : EIATTR_KPARAM_INFO
	.align		4
.L_20:
        /*0058*/ 	.byte	0x04, 0x17
        /*005a*/ 	.short	(.L_22 - .L_21)
.L_21:
        /*005c*/ 	.word	0x00000000
        /*0060*/ 	.short	0x0002
        /*0062*/ 	.short	0x0010
        /*0064*/ 	.byte	0x00, 0xf4, 0x21, 0x00


	//----- nvinfo : EIATTR_KPARAM_INFO
	.align		4
.L_22:
        /*0068*/ 	.byte	0x04, 0x17
        /*006a*/ 	.short	(.L_24 - .L_23)
.L_23:
        /*006c*/ 	.word	0x00000000
        /*0070*/ 	.short	0x0001
        /*0072*/ 	.short	0x0008
        /*0074*/ 	.byte	0x00, 0xf4, 0x21, 0x00


	//----- nvinfo : EIATTR_KPARAM_INFO
	.align		4
.L_24:
        /*0078*/ 	.byte	0x04, 0x17
        /*007a*/ 	.short	(.L_26 - .L_25)
.L_25:
        /*007c*/ 	.word	0x00000000
        /*0080*/ 	.short	0x0000
        /*0082*/ 	.short	0x0000
        /*0084*/ 	.byte	0x00, 0xf4, 0x21, 0x00


	//----- nvinfo : EIATTR_SPARSE_MMA_MASK
	.align		4
.L_26:
        /*0088*/ 	.byte	0x03, 0x50
        /*008a*/ 	.short	0x0000


	//----- nvinfo : EIATTR_MAXREG_COUNT
	.align		4
        /*008c*/ 	.byte	0x03, 0x1b
        /*008e*/ 	.short	0x00ff


	//----- nvinfo : EIATTR_COOP_GROUP_MASK_REGIDS
	.align		4
        /*0090*/ 	.byte	0x04, 0x29
        /*0092*/ 	.short	(.L_28 - .L_27)


	//   ....[0]....
.L_27:
        /*0094*/ 	.word	0xffffffff


	//   ....[1]....
        /*0098*/ 	.word	0xffffffff


	//   ....[2]....
        /*009c*/ 	.word	0xffffffff


	//   ....[3]....
        /*00a0*/ 	.word	0xffffffff


	//   ....[4]....
        /*00a4*/ 	.word	0xffffffff


	//   ....[5]....
        /*00a8*/ 	.word	0xffffffff


	//   ....[6]....
        /*00ac*/ 	.word	0xffffffff


	//   ....[7]....
        /*00b0*/ 	.word	0xffffffff


	//   ....[8]....
        /*00b4*/ 	.word	0xffffffff


	//----- nvinfo : EIATTR_COOP_GROUP_INSTR_OFFSETS
	.align		4
.L_28:
        /*00b8*/ 	.byte	0x04, 0x28
        /*00ba*/ 	.short	(.L_30 - .L_29)


	//   ....[0]....
.L_29:
        /*00bc*/ 	.word	0x000004b0


	//   ....[1]....
        /*00c0*/ 	.word	0x00000690


	//   ....[2]....
        /*00c4*/ 	.word	0x00000710


	//   ....[3]....
        /*00c8*/ 	.word	0x00000780


	//   ....[4]....
        /*00cc*/ 	.word	0x000007f0


	//   ....[5]....
        /*00d0*/ 	.word	0x00000860


	//   ....[6]....
        /*00d4*/ 	.word	0x000008b0


	//   ....[7]....
        /*00d8*/ 	.word	0x000009b0


	//   ....[8]....
        /*00dc*/ 	.word	0x00000a20


	//----- nvinfo : EIATTR_EXIT_INSTR_OFFSETS
	.align		4
.L_30:
        /*00e0*/ 	.byte	0x04, 0x1c
        /*00e2*/ 	.short	(.L_32 - .L_31)


	//   ....[0]....
.L_31:
        /*00e4*/ 	.word	0x00000c20


	//   ....[1]....
        /*00e8*/ 	.word	0x00000c70


	//----- nvinfo : EIATTR_REQNTID
	.align		4
.L_32:
        /*00ec*/ 	.byte	0x04, 0x10
        /*00ee*/ 	.short	(.L_34 - .L_33)
.L_33:
        /*00f0*/ 	.word	0x00000040
        /*00f4*/ 	.word	0x00000001
        /*00f8*/ 	.word	0x00000001


	//----- nvinfo : EIATTR_CBANK_PARAM_SIZE
	.align		4
.L_34:
        /*00fc*/ 	.byte	0x03, 0x19
        /*00fe*/ 	.short	0x0038


	//----- nvinfo : EIATTR_PARAM_CBANK
	.align		4
        /*0100*/ 	.byte	0x04, 0x0a
        /*0102*/ 	.short	(.L_36 - .L_35)
	.align		4
.L_35:
        /*0104*/ 	.word	index@(.nv.constant0.triton_per_fused_native_group_norm_9)
        /*0108*/ 	.short	0x0210
        /*010a*/ 	.short	0x0038


	//----- nvinfo : EIATTR_SW_WAR
	.align		4
.L_36:
        /*010c*/ 	.byte	0x04, 0x36
        /*010e*/ 	.short	(.L_38 - .L_37)
.L_37:
        /*0110*/ 	.word	0x00000008
.L_38:


//--------------------- .nv.callgraph             --------------------------
	.section	.nv.callgraph,"",@"SHT_CUDA_CALLGRAPH"
	.align	4
	.sectionentsize	8
	.align		4
        /*0000*/ 	.word	0x00000000
	.align		4
        /*0004*/ 	.word	0xffffffff
	.align		4
        /*0008*/ 	.word	0x00000000
	.align		4
        /*000c*/ 	.word	0xfffffffe
	.align		4
        /*0010*/ 	.word	0x00000000
	.align		4
        /*0014*/ 	.word	0xfffffffd
	.align		4
        /*0018*/ 	.word	0x00000000
	.align		4
        /*001c*/ 	.word	0xfffffffc


//--------------------- .nv.constant4             --------------------------
	.section	.nv.constant4,"a",@progbits
	.align	8
	.align		8
.nv.constant4:
        /*0000*/ 	.dword	_$_str


//--------------------- .text.triton_per_fused_native_group_norm_9 --------------------------
	.section	.text.triton_per_fused_native_group_norm_9,"ax",@progbits
	.sectionflags	@"SHF_BARRIERS=1"
	.align	128
        .global         triton_per_fused_native_group_norm_9
        .type           triton_per_fused_native_group_norm_9,@function
        .size           triton_per_fused_native_group_norm_9,(.L_x_1 - triton_per_fused_native_group_norm_9)
        .other          triton_per_fused_native_group_norm_9,@"STO_CUDA_ENTRY STV_DEFAULT"
triton_per_fused_native_group_norm_9:
.text.triton_per_fused_native_group_norm_9:
[----:B------:R-:W0:Y:S01]  /*0000*/  LDC R1, c[0x0][0x28] ;  /* 0x00000a00ff017b82 */ /* 0x000e220000000800 */
[----:B------:R-:W1:Y:S07]  /*0010*/  S2R R0, SR_TID.X ;  /* 0x0000000000007919 */ /* 0x000e6e0000002100 */
[----:B------:R-:W2:Y:S01]  /*0020*/  LDC.64 R6, c[0x0][0x220] ;  /* 0x00008800ff067b82 */ /* 0x000ea20000000a00 */
[----:B------:R-:W-:Y:S02]  /*0030*/  CS2R R12, SRZ ;  /* 0x00000000000c7805 */ /* 0x000fe4000001ff00 */
[----:B------:R-:W-:Y:S01]  /*0040*/  CS2R R14, SRZ ;  /* 0x00000000000e7805 */ /* 0x000fe2000001ff00 */
[----:B------:R-:W3:Y:S01]  /*0050*/  S2R R3, SR_CTAID.X ;  /* 0x0000000000037919 */ /* 0x000ee20000002500 */
[----:B------:R-:W-:-:S03]  /*0060*/  ULDC.64 UR6, c[0x0][0x208] ;  /* 0x0000820000067ab9 */ /* 0x000fc60000000a00 */
[----:B------:R-:W4:Y:S08]  /*0070*/  LDC.64 R18, c[0x0][0x210] ;  /* 0x00008400ff127b82 */ /* 0x000f300000000a00 */
[----:B------:R-:W5:Y:S01]  /*0080*/  LDC.64 R20, c[0x0][0x218] ;  /* 0x00008600ff147b82 */ /* 0x000f620000000a00 */
[----:B-1----:R-:W-:Y:S02]  /*0090*/  SHF.R.U32.HI R2, RZ, 0x3, R0 ;  /* 0x00000003ff027819 */ /* 0x002fe40000011600 */
[----:B------:R-:W-:-:S02]  /*00a0*/  SHF.L.U32 R5, R0, 0x2, RZ ;  /* 0x0000000200057819 */ /* 0x000fc400000006ff */
[----:B---3--:R-:W-:Y:S02]  /*00b0*/  SHF.L.U32 R3, R3, 0x3, RZ ;  /* 0x0000000303037819 */ /* 0x008fe400000006ff */
[----:B------:R-:W-:Y:S02]  /*00c0*/  SGXT.U32 R2, R2, 0x3 ;  /* 0x000000030202781a */ /* 0x000fe40000000000 */
[----:B------:R-:W-:Y:S02]  /*00d0*/  LOP3.LUT R5, R5, 0x1c, RZ, 0xc0, !PT ;  /* 0x0000001c05057812 */ /* 0x000fe400078ec0ff */
[----:B------:R-:W-:-:S04]  /*00e0*/  LOP3.LUT R4, R3, R2, RZ, 0xfc, !PT ;  /* 0x0000000203047212 */ /* 0x000fc800078efcff */
[C---:B------:R-:W-:Y:S02]  /*00f0*/  ISETP.GE.AND P0, PT, R4.reuse, 0x20, PT ;  /* 0x000000200400780c */ /* 0x040fe40003f06270 */
[----:B------:R-:W-:-:S05]  /*0100*/  LEA R5, R4, R5, 0x5 ;  /* 0x0000000504057211 */ /* 0x000fca00078e28ff */
[----:B--2---:R-:W-:-:S06]  /*0110*/  IMAD.WIDE R6, R5, 0x4, R6 ;  /* 0x0000000405067825 */ /* 0x004fcc00078e0206 */
[----:B------:R1:W2:Y:S01]  /*0120*/  @!P0 LDG.E.128 R12, desc[UR6][R6.64] ;  /* 0x00000006060c8981 */ /* 0x0002a2000c1e1d00 */
[----:B------:R-:W-:Y:S02]  /*0130*/  CS2R R8, SRZ ;  /* 0x0000000000087805 */ /* 0x000fe4000001ff00 */
[----:B------:R-:W-:Y:S01]  /*0140*/  CS2R R10, SRZ ;  /* 0x00000000000a7805 */ /* 0x000fe2000001ff00 */
[----:B----4-:R-:W-:-:S04]  /*0150*/  IMAD.WIDE R18, R5, 0x4, R18 ;  /* 0x0000000405127825 */ /* 0x010fc800078e0212 */
[----:B-----5:R-:W-:Y:S01]  /*0160*/  IMAD.WIDE R20, R5, 0x4, R20 ;  /* 0x0000000405147825 */ /* 0x020fe200078e0214 */
[----:B------:R3:W4:Y:S01]  /*0170*/  @!P0 LDG.E.128 R8, desc[UR6][R18.64] ;  /* 0x0000000612088981 */ /* 0x000722000c1e1d00 */
[----:B------:R-:W-:Y:S02]  /*0180*/  CS2R R4, SRZ ;  /* 0x0000000000047805 */ /* 0x000fe4000001ff00 */
[----:B-1----:R-:W-:-:S06]  /*0190*/  CS2R R6, SRZ ;  /* 0x0000000000067805 */ /* 0x002fcc000001ff00 */
[----:B------:R1:W5:Y:S01]  /*01a0*/  @!P0 LDG.E.128 R4, desc[UR6][R20.64] ;  /* 0x0000000614048981 */ /* 0x000362000c1e1d00 */
[----:B------:R-:W1:Y:S01]  /*01b0*/  S2UR UR5, SR_CgaCtaId ;  /* 0x00000000000579c3 */ /* 0x000e620000008800 */
[----:B------:R-:W-:Y:S02]  /*01c0*/  UMOV UR4, 0x400 ;  /* 0x0000040000047882 */ /* 0x000fe40000000000 */
[----:B01----:R-:W-:Y:S01]  /*01d0*/  UPRMT UR4, UR5, 0x654, UR4 ;  /* 0x0000065405047896 */ /* 0x003fe20008000004 */
[----:B--2---:R-:W-:Y:S02]  /*01e0*/  SEL R12, R12, RZ, !P0 ;  /* 0x000000ff0c0c7207 */ /* 0x004fe40004000000 */
[----:B------:R-:W-:Y:S02]  /*01f0*/  SEL R13, R13, RZ, !P0 ;  /* 0x000000ff0d0d7207 */ /* 0x000fe40004000000 */
[----:B------:R-:W-:Y:S02]  /*0200*/  FSEL R16, R12, RZ, !P0 ;  /* 0x000000ff0c107208 */ /* 0x000fe40004000000 */
[----:B------:R-:W-:-:S02]  /*0210*/  FSEL R17, R13, RZ, !P0 ;  /* 0x000000ff0d117208 */ /* 0x000fc40004000000 */
[----:B------:R-:W-:Y:S02]  /*0220*/  SEL R12, R14, RZ, !P0 ;  /* 0x000000ff0e0c7207 */ /* 0x000fe40004000000 */
[----:B------:R-:W-:Y:S01]  /*0230*/  SEL R15, R15, RZ, !P0 ;  /* 0x000000ff0f0f7207 */ /* 0x000fe20004000000 */
[----:B------:R-:W-:Y:S01]  /*0240*/  FADD R14, R16, R17 ;  /* 0x00000011100e7221 */ /* 0x000fe20000000000 */
[----:B---3--:R-:W-:Y:S02]  /*0250*/  FSEL R19, R12, RZ, !P0 ;  /* 0x000000ff0c137208 */ /* 0x008fe40004000000 */
[----:B------:R-:W-:Y:S01]  /*0260*/  FSEL R18, R15, RZ, !P0 ;  /* 0x000000ff0f127208 */ /* 0x000fe20004000000 */
[C---:B------:R-:W-:Y:S01]  /*0270*/  FMUL R23, R14.reuse, 0.25 ;  /* 0x3e8000000e177820 */ /* 0x040fe20000400000 */
[C---:B------:R-:W-:Y:S01]  /*0280*/  FSETP.GEU.AND P1, PT, |R14|.reuse, 1.175494350822287508e-38, PT ;  /* 0x008000000e00780b */ /* 0x040fe20003f2e200 */
[----:B------:R-:W-:Y:S01]  /*0290*/  FADD R13, R19, R14 ;  /* 0x0000000e130d7221 */ /* 0x000fe20000000000 */
[----:B------:R-:W-:-:S02]  /*02a0*/  FSETP.GT.AND P5, PT, |R14|, 8.50705917302346158658e+37, PT ;  /* 0x7e8000000e00780b */ /* 0x000fc40003fa4200 */
[----:B----4-:R-:W-:Y:S01]  /*02b0*/  SEL R8, R8, RZ, !P0 ;  /* 0x000000ff08087207 */ /* 0x010fe20004000000 */
[C---:B------:R-:W-:Y:S01]  /*02c0*/  FMUL R12, R13.reuse, 0.25 ;  /* 0x3e8000000d0c7820 */ /* 0x040fe20000400000 */
[C---:B------:R-:W-:Y:S02]  /*02d0*/  FSETP.GT.AND P3, PT, |R13|.reuse, 8.50705917302346158658e+37, PT ;  /* 0x7e8000000d00780b */ /* 0x040fe40003f64200 */
[----:B------:R-:W-:Y:S02]  /*02e0*/  FSETP.GEU.AND P2, PT, |R13|, 1.175494350822287508e-38, PT ;  /* 0x008000000d00780b */ /* 0x000fe40003f4e200 */
[----:B------:R-:W-:Y:S01]  /*02f0*/  FSEL R15, R12, R13, P3 ;  /* 0x0000000d0c0f7208 */ /* 0x000fe20001800000 */
[----:B------:R-:W-:Y:S01]  /*0300*/  FADD R12, R18, R13 ;  /* 0x0000000d120c7221 */ /* 0x000fe20000000000 */
[----:B------:R-:W-:Y:S02]  /*0310*/  FSEL R23, R23, R14, P5 ;  /* 0x0000000e17177208 */ /* 0x000fe40002800000 */
[----:B------:R-:W-:Y:S01]  /*0320*/  SEL R9, R9, RZ, !P0 ;  /* 0x000000ff09097207 */ /* 0x000fe20004000000 */
[----:B------:R-:W-:Y:S01]  /*0330*/  @P5 FMUL R17, R17, 0.25 ;  /* 0x3e80000011115820 */ /* 0x000fe20000400000 */
[C---:B------:R-:W-:Y:S01]  /*0340*/  FSETP.GEU.AND P4, PT, |R12|.reuse, 1.175494350822287508e-38, PT ;  /* 0x008000000c00780b */ /* 0x040fe20003f8e200 */
[----:B------:R-:W-:Y:S01]  /*0350*/  @!P1 FMUL R23, R23, 16777216 ;  /* 0x4b80000017179820 */ /* 0x000fe20000400000 */
[C---:B------:R-:W-:Y:S01]  /*0360*/  FMUL R21, R12.reuse, 0.25 ;  /* 0x3e8000000c157820 */ /* 0x040fe20000400000 */
[----:B------:R-:W-:Y:S01]  /*0370*/  FSETP.GT.AND P5, PT, |R12|, 8.50705917302346158658e+37, PT ;  /* 0x7e8000000c00780b */ /* 0x000fe20003fa4200 */
[----:B------:R-:W-:Y:S01]  /*0380*/  @P3 FMUL R19, R19, 0.25 ;  /* 0x3e80000013133820 */ /* 0x000fe20000400000 */
[----:B------:R-:W-:Y:S01]  /*0390*/  @!P2 FMUL R15, R15, 16777216 ;  /* 0x4b8000000f0fa820 */ /* 0x000fe20000400000 */
[----:B------:R5:W0:Y:S01]  /*03a0*/  MUFU.RCP R20, R23 ;  /* 0x0000001700147308 */ /* 0x000a220000001000 */
[----:B------:R-:W-:Y:S01]  /*03b0*/  FSEL R21, R21, R12, P5 ;  /* 0x0000000c15157208 */ /* 0x000fe20002800000 */
[----:B------:R-:W-:Y:S01]  /*03c0*/  @!P1 FMUL R17, R17, 16777216 ;  /* 0x4b80000011119820 */ /* 0x000fe20000400000 */
[----:B------:R-:W-:Y:S01]  /*03d0*/  @!P2 FMUL R19, R19, 16777216 ;  /* 0x4b8000001313a820 */ /* 0x000fe20000400000 */
[----:B------:R-:W-:-:S02]  /*03e0*/  FSETP.NEU.AND P1, PT, R14, RZ, PT ;  /* 0x000000ff0e00720b */ /* 0x000fc40003f2d000 */
[----:B------:R-:W-:Y:S01]  /*03f0*/  SEL R10, R10, RZ, !P0 ;  /* 0x000000ff0a0a7207 */ /* 0x000fe20004000000 */
[----:B------:R-:W-:Y:S01]  /*0400*/  @!P4 FMUL R21, R21, 16777216 ;  /* 0x4b8000001515c820 */ /* 0x000fe20000400000 */
[----:B------:R1:W2:Y:S01]  /*0410*/  MUFU.RCP R22, R15 ;  /* 0x0000000f00167308 */ /* 0x0002a20000001000 */
[----:B-----5:R-:W-:Y:S01]  /*0420*/  SEL R23, R5, RZ, !P0 ;  /* 0x000000ff05177207 */ /* 0x020fe20004000000 */
[----:B------:R-:W-:Y:S01]  /*0430*/  @P5 FMUL R18, R18, 0.25 ;  /* 0x3e80000012125820 */ /* 0x000fe20000400000 */
[----:B------:R-:W-:Y:S02]  /*0440*/  FSEL R5, R10, RZ, !P0 ;  /* 0x000000ff0a057208 */ /* 0x000fe40004000000 */
[----:B------:R-:W-:Y:S01]  /*0450*/  FSETP.NEU.AND P2, PT, R12, RZ, PT ;  /* 0x000000ff0c00720b */ /* 0x000fe20003f4d000 */
[----:B------:R-:W-:Y:S01]  /*0460*/  @!P4 FMUL R18, R18, 16777216 ;  /* 0x4b8000001212c820 */ /* 0x000fe20000400000 */
[----:B0-----:R-:W-:Y:S01]  /*0470*/  FMUL R20, R20, R17 ;  /* 0x0000001114147220 */ /* 0x001fe20000400000 */
[----:B------:R-:W0:Y:S01]  /*0480*/  MUFU.RCP R21, R21 ;  /* 0x0000001500157308 */ /* 0x000e220000001000 */
[----:B-1----:R-:W-:-:S02]  /*0490*/  FSEL R15, R8, RZ, !P0 ;  /* 0x000000ff080f7208 */ /* 0x002fc40004000000 */
[----:B------:R-:W-:Y:S02]  /*04a0*/  FSEL R8, R9, RZ, !P0 ;  /* 0x000000ff09087208 */ /* 0x000fe40004000000 */
[----:B------:R-:W1:Y:S01]  /*04b0*/  SHFL.BFLY PT, R9, R12, 0x4, 0x1f ;  /* 0x0c801f000c097f89 */ /* 0x000e6200000e0000 */
[----:B--2---:R-:W-:Y:S01]  /*04c0*/  FMUL R19, R22, R19 ;  /* 0x0000001316137220 */ /* 0x004fe20000400000 */
[----:B------:R-:W-:Y:S01]  /*04d0*/  SEL R22, R4, RZ, !P0 ;  /* 0x000000ff04167207 */ /* 0x000fe20004000000 */
[----:B------:R-:W-:Y:S01]  /*04e0*/  FADD R8, -R15, R8 ;  /* 0x000000080f087221 */ /* 0x000fe20000000100 */
[----:B------:R-:W-:Y:S02]  /*04f0*/  FSEL R4, R20, RZ, P1 ;  /* 0x000000ff14047208 */ /* 0x000fe40000800000 */
[----:B------:R-:W-:Y:S01]  /*0500*/  FSETP.NEU.AND P1, PT, R13, RZ, PT ;  /* 0x000000ff0d00720b */ /* 0x000fe20003f2d000 */
[C---:B------:R-:W-:Y:S02]  /*0510*/  FMUL R17, R8.reuse, R8 ;  /* 0x0000000808117220 */ /* 0x040fe40000400000 */
[----:B------:R-:W-:Y:S01]  /*0520*/  FFMA R10, R8, R4, R15 ;  /* 0x00000004080a7223 */ /* 0x000fe2000000000f */
[----:B0-----:R-:W-:Y:S01]  /*0530*/  FMUL R18, R21, R18 ;  /* 0x0000001215127220 */ /* 0x001fe20000400000 */
[----:B------:R-:W-:Y:S01]  /*0540*/  FADD R15, R22, R23 ;  /* 0x00000017160f7221 */ /* 0x000fe20000000000 */
[----:B------:R-:W-:Y:S01]  /*0550*/  FMUL R17, R16, R17 ;  /* 0x0000001110117220 */ /* 0x000fe20000400000 */
[----:B------:R-:W-:Y:S01]  /*0560*/  FADD R21, R5, -R10 ;  /* 0x8000000a05157221 */ /* 0x000fe20000000000 */
[----:B------:R-:W-:-:S02]  /*0570*/  FSEL R5, R19, RZ, P1 ;  /* 0x000000ff13057208 */ /* 0x000fc40000800000 */
[----:B------:R-:W-:Y:S01]  /*0580*/  SEL R19, R11, RZ, !P0 ;  /* 0x000000ff0b137207 */ /* 0x000fe20004000000 */
[----:B------:R-:W-:Y:S01]  /*0590*/  FMUL R11, R21, R21 ;  /* 0x00000015150b7220 */ /* 0x000fe20000400000 */
[----:B------:R-:W-:Y:S01]  /*05a0*/  FSEL R15, R15, RZ, !P0 ;  /* 0x000000ff0f0f7208 */ /* 0x000fe20004000000 */
[----:B------:R-:W-:Y:S01]  /*05b0*/  FFMA R8, R21, R5, R10 ;  /* 0x0000000515087223 */ /* 0x000fe2000000000a */
[----:B------:R-:W-:Y:S01]  /*05c0*/  SEL R10, R6, RZ, !P0 ;  /* 0x000000ff060a7207 */ /* 0x000fe20004000000 */
[----:B------:R-:W-:Y:S01]  /*05d0*/  FMUL R14, R14, R11 ;  /* 0x0000000b0e0e7220 */ /* 0x000fe20000400000 */
[----:B------:R-:W-:Y:S01]  /*05e0*/  SEL R16, R7, RZ, !P0 ;  /* 0x000000ff07107207 */ /* 0x000fe20004000000 */
[----:B-1----:R-:W-:Y:S01]  /*05f0*/  FADD R6, R12, R9 ;  /* 0x000000090c067221 */ /* 0x002fe20000000000 */
[----:B------:R-:W-:Y:S01]  /*0600*/  FSEL R7, R19, RZ, !P0 ;  /* 0x000000ff13077208 */ /* 0x000fe20004000000 */
[----:B------:R-:W-:Y:S01]  /*0610*/  FFMA R15, R4, R17, R15 ;  /* 0x00000011040f7223 */ /* 0x000fe2000000000f */
[----:B------:R-:W-:Y:S01]  /*0620*/  FSEL R4, R10, RZ, !P0 ;  /* 0x000000ff0a047208 */ /* 0x000fe20004000000 */
[C---:B------:R-:W-:Y:S01]  /*0630*/  FMUL R17, R6.reuse, 0.25 ;  /* 0x3e80000006117820 */ /* 0x040fe20000400000 */
[----:B------:R-:W-:Y:S01]  /*0640*/  FSETP.GEU.AND P3, PT, |R6|, 1.175494350822287508e-38, PT ;  /* 0x008000000600780b */ /* 0x000fe20003f6e200 */
[--C-:B------:R-:W-:Y:S01]  /*0650*/  FADD R11, R7, -R8.reuse ;  /* 0x80000008070b7221 */ /* 0x100fe20000000000 */
[----:B------:R-:W-:Y:S01]  /*0660*/  FSEL R18, R18, RZ, P2 ;  /* 0x000000ff12127208 */ /* 0x000fe20001000000 */
[----:B------:R-:W-:Y:S01]  /*0670*/  FADD R10, R4, R15 ;  /* 0x0000000f040a7221 */ /* 0x000fe20000000000 */
[----:B------:R-:W-:Y:S01]  /*0680*/  FSETP.GT.AND P1, PT, |R6|, 8.50705917302346158658e+37, PT ;  /* 0x7e8000000600780b */ /* 0x000fe20003f24200 */
[----:B------:R-:W0:Y:S02]  /*0690*/  SHFL.BFLY PT, R7, R6, 0x2, 0x1f ;  /* 0x0c401f0006077f89 */ /* 0x000e2400000e0000 */
[----:B------:R-:W-:Y:S01]  /*06a0*/  FFMA R4, R11, R18, R8 ;  /* 0x000000120b047223 */ /* 0x000fe20000000008 */
[----:B------:R-:W-:Y:S01]  /*06b0*/  FSEL R17, R17, R6, P1 ;  /* 0x0000000611117208 */ /* 0x000fe20000800000 */
[----:B------:R-:W-:Y:S01]  /*06c0*/  FFMA R5, R5, R14, R10 ;  /* 0x0000000e05057223 */ /* 0x000fe2000000000a */
[----:B------:R-:W-:Y:S01]  /*06d0*/  FSEL R8, R16, RZ, !P0 ;  /* 0x000000ff10087208 */ /* 0x000fe20004000000 */
[----:B------:R-:W-:Y:S01]  /*06e0*/  FMUL R16, R11, R11 ;  /* 0x0000000b0b107220 */ /* 0x000fe20000400000 */
[----:B------:R-:W-:Y:S01]  /*06f0*/  FSETP.NEU.AND P0, PT, R6, RZ, PT ;  /* 0x000000ff0600720b */ /* 0x000fe20003f0d000 */
[----:B------:R-:W-:Y:S01]  /*0700*/  @!P3 FMUL R17, R17, 16777216 ;  /* 0x4b8000001111b820 */ /* 0x000fe20000400000 */
[----:B------:R-:W1:Y:S01]  /*0710*/  SHFL.BFLY PT, R11, R4, 0x4, 0x1f ;  /* 0x0c801f00040b7f89 */ /* 0x000e6200000e0000 */
[----:B------:R-:W-:Y:S01]  /*0720*/  FMUL R16, R13, R16 ;  /* 0x000000100d107220 */ /* 0x000fe20000400000 */
[----:B------:R-:W-:Y:S01]  /*0730*/  FADD R5, R8, R5 ;  /* 0x0000000508057221 */ /* 0x000fe20000000000 */
[----:B------:R-:W-:Y:S01]  /*0740*/  @P1 FMUL R9, R9, 0.25 ;  /* 0x3e80000009091820 */ /* 0x000fe20000400000 */
[----:B------:R-:W2:Y:S02]  /*0750*/  MUFU.RCP R8, R17 ;  /* 0x0000001100087308 */ /* 0x000ea40000001000 */
[----:B------:R-:W-:Y:S01]  /*0760*/  FFMA R16, R18, R16, R5 ;  /* 0x0000001012107223 */ /* 0x000fe20000000005 */
[----:B------:R-:W-:-:S04]  /*0770*/  @!P3 FMUL R9, R9, 16777216 ;  /* 0x4b8000000909b820 */ /* 0x000fc80000400000 */
[----:B------:R-:W3:Y:S01]  /*0780*/  SHFL.BFLY PT, R13, R16, 0x4, 0x1f ;  /* 0x0c801f00100d7f89 */ /* 0x000ee200000e0000 */
[----:B0-----:R-:W-:Y:S01]  /*0790*/  FADD R5, R6, R7 ;  /* 0x0000000706057221 */ /* 0x001fe20000000000 */
[----:B--2---:R-:W-:-:S04]  /*07a0*/  FMUL R8, R8, R9 ;  /* 0x0000000908087220 */ /* 0x004fc80000400000 */
[C---:B------:R-:W-:Y:S01]  /*07b0*/  FSETP.GEU.AND P1, PT, |R5|.reuse, 1.175494350822287508e-38, PT ;  /* 0x008000000500780b */ /* 0x040fe20003f2e200 */
[C---:B------:R-:W-:Y:S01]  /*07c0*/  FMUL R10, R5.reuse, 0.25 ;  /* 0x3e800000050a7820 */ /* 0x040fe20000400000 */
[----:B------:R-:W-:Y:S01]  /*07d0*/  FSEL R9, R8, RZ, P0 ;  /* 0x000000ff08097208 */ /* 0x000fe20000000000 */
[----:B-1----:R-:W-:Y:S01]  /*07e0*/  FADD R11, -R4, R11 ;  /* 0x0000000b040b7221 */ /* 0x002fe20000000100 */
[----:B------:R-:W0:Y:S01]  /*07f0*/  SHFL.BFLY PT, R8, R5, 0x1, 0x1f ;  /* 0x0c201f0005087f89 */ /* 0x000e2200000e0000 */
[----:B------:R-:W-:Y:S02]  /*0800*/  FSETP.GT.AND P0, PT, |R5|, 8.50705917302346158658e+37, PT ;  /* 0x7e8000000500780b */ /* 0x000fe40003f04200 */
[C---:B------:R-:W-:Y:S01]  /*0810*/  FFMA R4, R11.reuse, R9, R4 ;  /* 0x000000090b047223 */ /* 0x040fe20000000004 */
[----:B------:R-:W-:Y:S01]  /*0820*/  FMUL R11, R11, R11 ;  /* 0x0000000b0b0b7220 */ /* 0x000fe20000400000 */
[----:B------:R-:W-:-:S03]  /*0830*/  FSEL R14, R10, R5, P0 ;  /* 0x000000050a0e7208 */ /* 0x000fc60000000000 */
[----:B------:R-:W-:Y:S01]  /*0840*/  FMUL R11, R12, R11 ;  /* 0x0000000b0c0b7220 */ /* 0x000fe20000400000 */
[----:B---3--:R-:W-:Y:S01]  /*0850*/  FADD R16, R16, R13 ;  /* 0x0000000d10107221 */ /* 0x008fe20000000000 */
[----:B------:R-:W1:Y:S01]  /*0860*/  SHFL.BFLY PT, R15, R4, 0x2, 0x1f ;  /* 0x0c401f00040f7f89 */ /* 0x000e6200000e0000 */
[----:B------:R-:W-:Y:S02]  /*0870*/  @!P1 FMUL R14, R14, 16777216 ;  /* 0x4b8000000e0e9820 */ /* 0x000fe40000400000 */
[----:B------:R-:W-:Y:S01]  /*0880*/  FFMA R11, R9, R11, R16 ;  /* 0x0000000b090b7223 */ /* 0x000fe20000000010 */
[----:B------:R-:W-:-:S03]  /*0890*/  @P0 FMUL R7, R7, 0.25 ;  /* 0x3e80000007070820 */ /* 0x000fc60000400000 */
[----:B------:R-:W2:Y:S01]  /*08a0*/  MUFU.RCP R14, R14 ;  /* 0x0000000e000e7308 */ /* 0x000ea20000001000 */
[----:B------:R-:W3:Y:S01]  /*08b0*/  SHFL.BFLY PT, R10, R11, 0x2, 0x1f ;  /* 0x0c401f000b0a7f89 */ /* 0x000ee200000e0000 */
[----:B------:R-:W-:Y:S01]  /*08c0*/  @!P1 FMUL R7, R7, 16777216 ;  /* 0x4b80000007079820 */ /* 0x000fe20000400000 */
[C---:B------:R-:W-:Y:S01]  /*08d0*/  FSETP.NEU.AND P1, PT, R5.reuse, RZ, PT ;  /* 0x000000ff0500720b */ /* 0x040fe20003f2d000 */
[----:B0-----:R-:W-:-:S05]  /*08e0*/  FADD R12, R5, R8 ;  /* 0x00000008050c7221 */ /* 0x001fca0000000000 */
[C---:B------:R-:W-:Y:S02]  /*08f0*/  FSETP.GT.AND P0, PT, |R12|.reuse, 8.50705917302346158658e+37, PT ;  /* 0x7e8000000c00780b */ /* 0x040fe40003f04200 */
[----:B------:R-:W-:Y:S01]  /*0900*/  FSETP.GEU.AND P2, PT, |R12|, 1.175494350822287508e-38, PT ;  /* 0x008000000c00780b */ /* 0x000fe20003f4e200 */
[----:B--2---:R-:W-:Y:S01]  /*0910*/  FMUL R7, R14, R7 ;  /* 0x000000070e077220 */ /* 0x004fe20000400000 */
[----:B-1----:R-:W-:-:S04]  /*0920*/  FADD R15, -R4, R15 ;  /* 0x0000000f040f7221 */ /* 0x002fc80000000100 */
[----:B------:R-:W-:Y:S01]  /*0930*/  FSEL R7, R7, RZ, P1 ;  /* 0x000000ff07077208 */ /* 0x000fe20000800000 */
[----:B------:R-:W-:Y:S01]  /*0940*/  FMUL R9, R15, R15 ;  /* 0x0000000f0f097220 */ /* 0x000fe20000400000 */
[----:B------:R-:W-:-:S03]  /*0950*/  FSETP.NEU.AND P1, PT, R12, RZ, PT ;  /* 0x000000ff0c00720b */ /* 0x000fc60003f2d000 */
[----:B------:R-:W-:Y:S01]  /*0960*/  FFMA R4, R15, R7, R4 ;  /* 0x000000070f047223 */ /* 0x000fe20000000004 */
[----:B------:R-:W-:Y:S01]  /*0970*/  FMUL R9, R6, R9 ;  /* 0x0000000906097220 */ /* 0x000fe20000400000 */
[----:B---3--:R-:W-:Y:S01]  /*0980*/  FADD R10, R11, R10 ;  /* 0x0000000a0b0a7221 */ /* 0x008fe20000000000 */
[----:B------:R-:W-:Y:S01]  /*0990*/  @P0 FMUL R12, R12, 0.25 ;  /* 0x3e8000000c0c0820 */ /* 0x000fe20000400000 */
[----:B------:R-:W-:Y:S01]  /*09a0*/  @P0 FMUL R8, R8, 0.25 ;  /* 0x3e80000008080820 */ /* 0x000fe20000400000 */
[----:B------:R-:W0:Y:S01]  /*09b0*/  SHFL.BFLY PT, R11, R4, 0x1, 0x1f ;  /* 0x0c201f00040b7f89 */ /* 0x000e2200000e0000 */
[----:B------:R-:W-:Y:S01]  /*09c0*/  FFMA R9, R7, R9, R10 ;  /* 0x0000000907097223 */ /* 0x000fe2000000000a */
[----:B------:R-:W-:Y:S01]  /*09d0*/  @!P2 FMUL R12, R12, 16777216 ;  /* 0x4b8000000c0ca820 */ /* 0x000fe20000400000 */
[----:B------:R-:W-:Y:S01]  /*09e0*/  @!P2 FMUL R8, R8, 16777216 ;  /* 0x4b8000000808a820 */ /* 0x000fe20000400000 */
[----:B------:R-:W-:Y:S01]  /*09f0*/  HFMA2.MMA R15, -RZ, RZ, 0.40625, 0 ;  /* 0x36800000ff0f7435 */ /* 0x000fe200000001ff */
[----:B------:R-:W-:Y:S01]  /*0a00*/  LOP3.LUT P0, RZ, R0, 0x38, RZ, 0xc0, !PT ;  /* 0x0000003800ff7812 */ /* 0x000fe2000780c0ff */
[----:B------:R-:W1:Y:S01]  /*0a10*/  MUFU.RCP R7, R12 ;  /* 0x0000000c00077308 */ /* 0x000e620000001000 */
[----:B------:R-:W2:Y:S01]  /*0a20*/  SHFL.BFLY PT, R6, R9, 0x1, 0x1f ;  /* 0x0c201f0009067f89 */ /* 0x000ea200000e0000 */
[----:B-1----:R-:W-:Y:S01]  /*0a30*/  FMUL R7, R7, R8 ;  /* 0x0000000807077220 */ /* 0x002fe20000400000 */
[----:B0-----:R-:W-:-:S04]  /*0a40*/  FADD R11, -R4, R11 ;  /* 0x0000000b040b7221 */ /* 0x001fc80000000100 */
[----:B------:R-:W-:Y:S01]  /*0a50*/  FSEL R7, R7, RZ, P1 ;  /* 0x000000ff07077208 */ /* 0x000fe20000800000 */
[----:B------:R-:W-:Y:S01]  /*0a60*/  FMUL R8, R11, R11 ;  /* 0x0000000b0b087220 */ /* 0x000fe20000400000 */
[----:B--2---:R-:W-:-:S03]  /*0a70*/  FADD R6, R9, R6 ;  /* 0x0000000609067221 */ /* 0x004fc60000000000 */
[----:B------:R-:W-:Y:S01]  /*0a80*/  FFMA R11, R11, R7, R4 ;  /* 0x000000070b0b7223 */ /* 0x000fe20000000004 */
[----:B------:R-:W-:Y:S01]  /*0a90*/  LEA R9, R2, UR4, 0x2 ;  /* 0x0000000402097c11 */ /* 0x000fe2000f8e10ff */
[----:B------:R-:W-:Y:S01]  /*0aa0*/  FMUL R8, R5, R8 ;  /* 0x0000000805087220 */ /* 0x000fe20000400000 */
[----:B------:R-:W-:-:S03]  /*0ab0*/  LOP3.LUT R4, R0, 0x7, RZ, 0xc0, !PT ;  /* 0x0000000700047812 */ /* 0x000fc600078ec0ff */
[----:B------:R-:W-:Y:S01]  /*0ac0*/  STS [R9], R11 ;  /* 0x0000000b09007388 */ /* 0x000fe20000000800 */
[----:B------:R-:W-:Y:S01]  /*0ad0*/  LEA R10, R4, UR4, 0x2 ;  /* 0x00000004040a7c11 */ /* 0x000fe2000f8e10ff */
[----:B------:R-:W-:Y:S01]  /*0ae0*/  FFMA R8, R7, R8, R6 ;  /* 0x0000000807087223 */ /* 0x000fe20000000006 */
[----:B------:R-:W0:Y:S08]  /*0af0*/  LDC.64 R4, c[0x0][0x238] ;  /* 0x00008e00ff047b82 */ /* 0x000e300000000a00 */
[----:B------:R-:W-:Y:S08]  /*0b00*/  BAR.SYNC.DEFER_BLOCKING 0x0 ;  /* 0x0000000000007b1d */ /* 0x000ff00000010000 */
[----:B------:R-:W1:Y:S01]  /*0b10*/  LDC.64 R6, c[0x0][0x228] ;  /* 0x00008a00ff067b82 */ /* 0x000e620000000a00 */
[----:B------:R-:W-:Y:S07]  /*0b20*/  LDS R13, [R10] ;  /* 0x000000000a0d7984 */ /* 0x000fee0000000800 */
[----:B------:R-:W-:Y:S06]  /*0b30*/  BAR.SYNC.DEFER_BLOCKING 0x0 ;  /* 0x0000000000007b1d */ /* 0x000fec0000010000 */
[----:B------:R-:W-:Y:S02]  /*0b40*/  STS [R9], R8 ;  /* 0x0000000809007388 */ /* 0x000fe40000000800 */
[----:B------:R-:W-:Y:S06]  /*0b50*/  BAR.SYNC.DEFER_BLOCKING 0x0 ;  /* 0x0000000000007b1d */ /* 0x000fec0000010000 */
[----:B------:R-:W2:Y:S02]  /*0b60*/  LDS R2, [R10] ;  /* 0x000000000a027984 */ /* 0x000ea40000000800 */
[----:B------:R-:W-:Y:S06]  /*0b70*/  BAR.SYNC.DEFER_BLOCKING 0x0 ;  /* 0x0000000000007b1d */ /* 0x000fec0000010000 */
[----:B------:R3:W-:Y:S01]  /*0b80*/  STS [R9], R8 ;  /* 0x0000000809007388 */ /* 0x0007e20000000800 */
[----:B--2---:R-:W-:Y:S01]  /*0b90*/  FFMA R12, R2, R15, 9.9999997473787516356e-06 ;  /* 0x3727c5ac020c7423 */ /* 0x004fe2000000000f */
[----:B------:R-:W-:-:S03]  /*0ba0*/  LOP3.LUT R15, R3, 0x7, R0, 0xf8, !PT ;  /* 0x00000007030f7812 */ /* 0x000fc600078ef800 */
[----:B------:R-:W2:Y:S01]  /*0bb0*/  MUFU.RSQ R11, R12 ;  /* 0x0000000c000b7308 */ /* 0x000ea20000001400 */
[----:B------:R-:W-:Y:S01]  /*0bc0*/  BAR.SYNC.DEFER_BLOCKING 0x0 ;  /* 0x0000000000007b1d */ /* 0x000fe20000010000 */
[C---:B------:R-:W-:Y:S01]  /*0bd0*/  ISETP.LT.AND P0, PT, R15.reuse, 0x20, !P0 ;  /* 0x000000200f00780c */ /* 0x040fe20004701270 */
[----:B0-----:R-:W-:-:S04]  /*0be0*/  IMAD.WIDE R2, R15, 0x4, R4 ;  /* 0x000000040f027825 */ /* 0x001fc800078e0204 */
[----:B-1----:R-:W-:-:S08]  /*0bf0*/  IMAD.WIDE R4, R15, 0x4, R6 ;  /* 0x000000040f047825 */ /* 0x002fd000078e0206 */
[----:B--2---:R3:W-:Y:S04]  /*0c00*/  @P0 STG.E desc[UR6][R2.64], R11 ;  /* 0x0000000b02000986 */ /* 0x0047e8000c101906 */
[----:B------:R3:W-:Y:S01]  /*0c10*/  @P0 STG.E desc[UR6][R4.64], R13 ;  /* 0x0000000d04000986 */ /* 0x0007e2000c101906 */
[----:B------:R-:W-:Y:S05]  /*0c20*/  @!P0 EXIT ;  /* 0x000000000000894d */ /* 0x000fea0003800000 */
[----:B---3--:R-:W0:Y:S01]  /*0c30*/  LDS R5, [R10] ;  /* 0x000000000a057984 */ /* 0x008e220000000800 */
[----:B------:R-:W1:Y:S02]  /*0c40*/  LDC.64 R2, c[0x0][0x230] ;  /* 0x00008c00ff027b82 */ /* 0x000e640000000a00 */
[----:B-1----:R-:W-:-:S05]  /*0c50*/  IMAD.WIDE R2, R15, 0x4, R2 ;  /* 0x000000040f027825 */ /* 0x002fca00078e0202 */
[----:B0-----:R-:W-:Y:S01]  /*0c60*/  STG.E desc[UR6][R2.64], R5 ;  /* 0x0000000502007986 */ /* 0x001fe2000c101906 */
[----:B------:R-:W-:Y:S05]  /*0c70*/  EXIT ;  /* 0x000000000000794d */ /* 0x000fea0003800000 */
.L_x_0:
[----:B------:R-:W-:-:S00]  /*0c80*/  BRA `(.L_x_0) ;  /* 0xfffffffc00fc7947 */ /* 0x000fc0000383ffff */
[----:B------:R-:W-:-:S00]  /*0c90*/  NOP ;  /* 0x0000000000007918 */ /* 0x000fc00000000000 */
        /* <DEDUP_REMOVED lines=14> */
.L_x_1:


//--------------------- .nv.global.init           --------------------------
	.section	.nv.global.init,"aw",@progbits
.nv.global.init:
	.type		_$_str,@object
	.size		_$_str,(.L_0 - _$_str)
_$_str:
        /*0000*/ 	.byte	0x5f, 0x5f, 0x43, 0x55, 0x44, 0x41, 0x5f, 0x46, 0x54, 0x5a, 0x00
.L_0:


//--------------------- .nv.shared.triton_per_fused_native_group_norm_9 --------------------------
	.section	.nv.shared.triton_per_fused_native_group_norm_9,"aw",@nobits
	.sectionflags	@""
	.align	16
	.zero		1024


//--------------------- .nv.constant0.triton_per_fused_native_group_norm_9 --------------------------
	.section	.nv.constant0.triton_per_fused_native_group_norm_9,"a",@progbits
	.sectionflags	@""
	.align	4
.nv.constant0.triton_per_fused_native_group_norm_9:
	.zero		584
